//
// Generated by NVIDIA NVVM Compiler
//
// Compiler Build ID: CL-36424714
// Cuda compilation tools, release 13.0, V13.0.88
// Based on NVVM 20.0.0
//

.version 9.0
.target sm_100
.address_size 64

	// .globl	_Z6primosPiS_

.visible .entry _Z6primosPiS_(
	.param .u64 .ptr .align 1 _Z6primosPiS__param_0,
	.param .u64 .ptr .align 1 _Z6primosPiS__param_1
)
{
	.reg .pred 	%p<3>;
	.reg .b32 	%r<12>;
	.reg .b64 	%rd<7>;

	ld.param.u64 	%rd2, [_Z6primosPiS__param_0];
	ld.param.u64 	%rd3, [_Z6primosPiS__param_1];
	cvta.to.global.u64 	%rd4, %rd3;
	cvta.to.global.u64 	%rd1, %rd2;
	mov.u32 	%r4, %ctaid.x;
	mov.u32 	%r5, %ntid.x;
	mov.u32 	%r6, %tid.x;
	mad.lo.s32 	%r1, %r4, %r5, %r6;
	mov.b32 	%r7, 1;
	st.global.u32 	[%rd1], %r7;
	st.global.u32 	[%rd1+4], %r7;
	ld.global.u32 	%r8, [%rd4];
	min.s32 	%r9, %r8, 999999;
	setp.lt.s32 	%p1, %r9, %r1;
	@%p1 bra 	$L__BB0_3;
	mov.u32 	%r11, %r1;
$L__BB0_2:
	mul.wide.s32 	%rd5, %r11, 4;
	add.s64 	%rd6, %rd1, %rd5;
	mov.b32 	%r10, 1;
	st.global.u32 	[%rd6], %r10;
	add.s32 	%r11, %r11, %r1;
	setp.lt.s32 	%p2, %r11, 1000000;
	@%p2 bra 	$L__BB0_2;
$L__BB0_3:
	ret;

}


// ===== COMPILED SASS (sm_100) =====

	.target	sm_100

	.elftype	@"ET_EXEC"


//--------------------- .note.nv.tkinfo           --------------------------
	.section	.note.nv.tkinfo,"",@"SHT_NOTE"
	.sectionflags	@"SHF_NOTE_NV_TKINFO"
	.tkinfo
        /*0018*/ 	.word	0x00000002
        /*0030*/ 	.string	""
        /*0030*/ 	.string	"ptxas"
        /*0030*/ 	.string	"Cuda compilation tools, release 13.0, V13.0.88"
        /*0030*/ 	.string	"Build cuda_13.0.r13.0/compiler.36424714_0"
        /*0030*/ 	.string	"-arch sm_100 -m 64 "



//--------------------- .note.nv.cuinfo           --------------------------
	.section	.note.nv.cuinfo,"",@"SHT_NOTE"
	.sectionflags	@"SHF_NOTE_NV_CUINFO"
        /*0018*/ 	.short	0x0002
        /*001a*/ 	.short	0x0064
        /*001c*/ 	.short	0x0082
	.zero		2


//--------------------- .nv.info                  --------------------------
	.section	.nv.info,"",@"SHT_CUDA_INFO"
	.align	4


	//----- nvinfo : EIATTR_REGCOUNT
	.align		4
        /*0000*/ 	.byte	0x04, 0x2f
        /*0002*/ 	.short	(.L_1 - .L_0)
	.align		4
.L_0:
        /*0004*/ 	.word	index@(_Z6primosPiS_)
        /*0008*/ 	.word	0x0000000c


	//----- nvinfo : EIATTR_FRAME_SIZE
	.align		4
.L_1:
        /*000c*/ 	.byte	0x04, 0x11
        /*000e*/ 	.short	(.L_3 - .L_2)
	.align		4
.L_2:
        /*0010*/ 	.word	index@(_Z6primosPiS_)
        /*0014*/ 	.word	0x00000000


	//----- nvinfo : EIATTR_MIN_STACK_SIZE
	.align		4
.L_3:
        /*0018*/ 	.byte	0x04, 0x12
        /*001a*/ 	.short	(.L_5 - .L_4)
	.align		4
.L_4:
        /*001c*/ 	.word	index@(_Z6primosPiS_)
        /*0020*/ 	.word	0x00000000
.L_5:


//--------------------- .nv.compat                --------------------------
	.section	.nv.compat,"",@"SHT_CUDA_COMPAT_INFO"
	.align	4
        /*0000*/ 	.byte	0x02, 0x09, 0x00, 0x00, 0x02, 0x02, 0x01, 0x00, 0x02, 0x05, 0x05, 0x00, 0x03, 0x07, 0x01, 0x01
        /*0010*/ 	.byte	0x02, 0x03, 0x00, 0x00, 0x02, 0x06, 0x01, 0x00, 0x04, 0x0b, 0x08, 0x00, 0x09, 0x00, 0x00, 0x00
        /*0020*/ 	.byte	0x00, 0x00, 0x00, 0x00


//--------------------- .nv.info._Z6primosPiS_    --------------------------
	.section	.nv.info._Z6primosPiS_,"",@"SHT_CUDA_INFO"
	.sectionflags	@""
	.align	4


	//----- nvinfo : EIATTR_CUDA_API_VERSION
	.align		4
        /*0000*/ 	.byte	0x04, 0x37
        /*0002*/ 	.short	(.L_7 - .L_6)
.L_6:
        /*0004*/ 	.word	0x00000082


	//----- nvinfo : EIATTR_KPARAM_INFO
	.align		4
.L_7:
        /*0008*/ 	.byte	0x04, 0x17
        /*000a*/ 	.short	(.L_9 - .L_8)
.L_8:
        /*000c*/ 	.word	0x00000000
        /*0010*/ 	.short	0x0001
        /*0012*/ 	.short	0x0008
        /*0014*/ 	.byte	0x00, 0xf5, 0x21, 0x00


	//----- nvinfo : EIATTR_KPARAM_INFO
	.align		4
.L_9:
        /*0018*/ 	.byte	0x04, 0x17
        /*001a*/ 	.short	(.L_11 - .L_10)
.L_10:
        /*001c*/ 	.word	0x00000000
        /*0020*/ 	.short	0x0000
        /*0022*/ 	.short	0x0000
        /*0024*/ 	.byte	0x00, 0xf5, 0x21, 0x00


	//----- nvinfo : EIATTR_SPARSE_MMA_MASK
	.align		4
.L_11:
        /*0028*/ 	.byte	0x03, 0x50
        /*002a*/ 	.short	0x0000


	//----- nvinfo : EIATTR_MAXREG_COUNT
	.align		4
        /*002c*/ 	.byte	0x03, 0x1b
        /*002e*/ 	.short	0x00ff


	//----- nvinfo : EIATTR_MERCURY_ISA_VERSION
	.align		4
        /*0030*/ 	.byte	0x03, 0x5f
        /*0032*/ 	.short	0x0101


	//----- nvinfo : EIATTR_VRC_CTA_INIT_COUNT
	.align		4
        /*0034*/ 	.byte	0x02, 0x4a
	.zero		1
	.zero		1


	//----- nvinfo : EIATTR_EXIT_INSTR_OFFSETS
	.align		4
        /*0038*/ 	.byte	0x04, 0x1c
        /*003a*/ 	.short	(.L_13 - .L_12)


	//   ....[0]....
.L_12:
        /*003c*/ 	.word	0x000000e0


	//   ....[1]....
        /*0040*/ 	.word	0x00000160


	//----- nvinfo : EIATTR_CRS_STACK_SIZE
	.align		4
.L_13:
        /*0044*/ 	.byte	0x04, 0x1e
        /*0046*/ 	.short	(.L_15 - .L_14)
.L_14:
        /*0048*/ 	.word	0x00000000


	//----- nvinfo : EIATTR_CBANK_PARAM_SIZE
	.align		4
.L_15:
        /*004c*/ 	.byte	0x03, 0x19
        /*004e*/ 	.short	0x0010


	//----- nvinfo : EIATTR_PARAM_CBANK
	.align		4
        /*0050*/ 	.byte	0x04, 0x0a
        /*0052*/ 	.short	(.L_17 - .L_16)
	.align		4
.L_16:
        /*0054*/ 	.word	index@(.nv.constant0._Z6primosPiS_)
        /*0058*/ 	.short	0x0380
        /*005a*/ 	.short	0x0010


	//----- nvinfo : EIATTR_SW_WAR
	.align		4
.L_17:
        /*005c*/ 	.byte	0x04, 0x36
        /*005e*/ 	.short	(.L_19 - .L_18)
.L_18:
        /*0060*/ 	.word	0x00000008
.L_19:


//--------------------- .nv.callgraph             --------------------------
	.section	.nv.callgraph,"",@"SHT_CUDA_CALLGRAPH"
	.align	4
	.sectionentsize	8
	.align		4
        /*0000*/ 	.word	0x00000000
	.align		4
        /*0004*/ 	.word	0xffffffff
	.align		4
        /*0008*/ 	.word	0x00000000
	.align		4
        /*000c*/ 	.word	0xfffffffe
	.align		4
        /*0010*/ 	.word	0x00000000
	.align		4
        /*0014*/ 	.word	0xfffffffd
	.align		4
        /*0018*/ 	.word	0x00000000
	.align		4
        /*001c*/ 	.word	0xfffffffc


//--------------------- .text._Z6primosPiS_       --------------------------
	.section	.text._Z6primosPiS_,"ax",@progbits
	.align	128
        .global         _Z6primosPiS_
        .type           _Z6primosPiS_,@function
        .size           _Z6primosPiS_,(.L_x_2 - _Z6primosPiS_)
        .other          _Z6primosPiS_,@"STO_CUDA_ENTRY STV_DEFAULT"
_Z6primosPiS_:
.text._Z6primosPiS_:
[----:B------:R-:W-:Y:S08]  /*0000*/  LDC R1, c[0x0][0x37c] ;  /* 0x0000df00ff017b82 */ /* 0x000ff00000000800 */
[----:B------:R-:W0:Y:S01]  /*0010*/  LDC.64 R2, c[0x0][0x380] ;  /* 0x0000e000ff027b82 */ /* 0x000e220000000a00 */
[----:B------:R-:W0:Y:S01]  /*0020*/  LDCU.64 UR4, c[0x0][0x358] ;  /* 0x00006b00ff0477ac */ /* 0x000e220008000a00 */
[----:B------:R-:W-:-:S06]  /*0030*/  IMAD.MOV.U32 R9, RZ, RZ, 0x1 ;  /* 0x00000001ff097424 */ /* 0x000fcc00078e00ff */
[----:B------:R-:W1:Y:S01]  /*0040*/  LDC.64 R4, c[0x0][0x388] ;  /* 0x0000e200ff047b82 */ /* 0x000e620000000a00 */
[----:B0-----:R0:W-:Y:S04]  /*0050*/  STG.E desc[UR4][R2.64], R9 ;  /* 0x0000000902007986 */ /* 0x0011e8000c101904 */
[----:B------:R0:W-:Y:S04]  /*0060*/  STG.E desc[UR4][R2.64+0x4], R9 ;  /* 0x0000040902007986 */ /* 0x0001e8000c101904 */
[----:B-1----:R-:W2:Y:S01]  /*0070*/  LDG.E R4, desc[UR4][R4.64] ;  /* 0x0000000404047981 */ /* 0x002ea2000c1e1900 */
[----:B------:R-:W1:Y:S01]  /*0080*/  S2UR UR6, SR_CTAID.X ;  /* 0x00000000000679c3 */ /* 0x000e620000002500 */
[----:B------:R-:W1:Y:S07]  /*0090*/  S2R R7, SR_TID.X ;  /* 0x0000000000077919 */ /* 0x000e6e0000002100 */
[----:B------:R-:W1:Y:S02]  /*00a0*/  LDC R0, c[0x0][0x360] ;  /* 0x0000d800ff007b82 */ /* 0x000e640000000800 */
[----:B-1----:R-:W-:Y:S01]  /*00b0*/  IMAD R0, R0, UR6, R7 ;  /* 0x0000000600007c24 */ /* 0x002fe2000f8e0207 */
[----:B--2---:R-:W-:-:S04]  /*00c0*/  VIMNMX R7, PT, PT, R4, 0xf423f, PT ;  /* 0x000f423f04077848 */ /* 0x004fc80003fe0100 */
[----:B------:R-:W-:-:S13]  /*00d0*/  ISETP.GE.AND P0, PT, R7, R0, PT ;  /* 0x000000000700720c */ /* 0x000fda0003f06270 */
[----:B0-----:R-:W-:Y:S05]  /*00e0*/  @!P0 EXIT ;  /* 0x000000000000894d */ /* 0x001fea0003800000 */
[----:B------:R-:W0:Y:S01]  /*00f0*/  LDC.64 R4, c[0x0][0x380] ;  /* 0x0000e000ff047b82 */ /* 0x000e220000000a00 */
[----:B------:R-:W-:-:S07]  /*0100*/  MOV R7, R0 ;  /* 0x0000000000077202 */ /* 0x000fce0000000f00 */
.L_x_0:
[----:B0-----:R-:W-:-:S04]  /*0110*/  IMAD.WIDE R2, R7, 0x4, R4 ;  /* 0x0000000407027825 */ /* 0x001fc800078e0204 */
[----:B------:R-:W-:Y:S01]  /*0120*/  IMAD.IADD R7, R0, 0x1, R7 ;  /* 0x0000000100077824 */ /* 0x000fe200078e0207 */
[----:B------:R1:W-:Y:S04]  /*0130*/  STG.E desc[UR4][R2.64], R9 ;  /* 0x0000000902007986 */ /* 0x0003e8000c101904 */
[----:B------:R-:W-:-:S13]  /*0140*/  ISETP.GE.AND P0, PT, R7, 0xf4240, PT ;  /* 0x000f42400700780c */ /* 0x000fda0003f06270 */
[----:B-1----:R-:W-:Y:S05]  /*0150*/  @!P0 BRA `(.L_x_0) ;  /* 0xfffffffc00ec8947 */ /* 0x002fea000383ffff */
[----:B------:R-:W-:Y:S05]  /*0160*/  EXIT ;  /* 0x000000000000794d */ /* 0x000fea0003800000 */
.L_x_1:
[----:B------:R-:W-:-:S00]  /*0170*/  BRA `(.L_x_1) ;  /* 0xfffffffc00fc7947 */ /* 0x000fc0000383ffff */
[----:B------:R-:W-:-:S00]  /*0180*/  NOP ;  /* 0x0000000000007918 */ /* 0x000fc00000000000 */
[----:B------:R-:W-:-:S00]  /*0190*/  NOP ;  /* 0x0000000000007918 */ /* 0x000fc00000000000 */
[----:B------:R-:W-:-:S00]  /*01a0*/  NOP ;  /* 0x0000000000007918 */ /* 0x000fc00000000000 */
[----:B------:R-:W-:-:S00]  /*01b0*/  NOP ;  /* 0x0000000000007918 */ /* 0x000fc00000000000 */
[----:B------:R-:W-:-:S00]  /*01c0*/  NOP ;  /* 0x0000000000007918 */ /* 0x000fc00000000000 */
[----:B------:R-:W-:-:S00]  /*01d0*/  NOP ;  /* 0x0000000000007918 */ /* 0x000fc00000000000 */
[----:B------:R-:W-:-:S00]  /*01e0*/  NOP ;  /* 0x0000000000007918 */ /* 0x000fc00000000000 */
[----:B------:R-:W-:-:S00]  /*01f0*/  NOP ;  /* 0x0000000000007918 */ /* 0x000fc00000000000 */
.L_x_2:


//--------------------- .nv.shared.reserved.0     --------------------------
	.section	.nv.shared.reserved.0,"aw",@nobits
	.weak		__nv_reservedSMEM_offset_0_alias
	.size		__nv_reservedSMEM_offset_0_alias, 0, 64
	.other		__nv_reservedSMEM_offset_0_alias,@"STO_CUDA_RESERVED_SHARED STV_DEFAULT"
__nv_reservedSMEM_offset_0_alias:
	.zero		0
	.zero		64


//--------------------- .nv.constant0._Z6primosPiS_ --------------------------
	.section	.nv.constant0._Z6primosPiS_,"a",@progbits
	.sectionflags	@""
	.align	4
.nv.constant0._Z6primosPiS_:
	.zero		912


//--------------------- SYMBOLS --------------------------

	.type		.nv.reservedSmem.offset0,@object
	.size		.nv.reservedSmem.offset0,0x4
